	.headerflags	@"EF_CUDA_TEXMODE_UNIFIED EF_CUDA_64BIT_ADDRESS EF_CUDA_ACCELERATORS EF_CUDA_SM90 EF_CUDA_VIRTUAL_SM(EF_CUDA_SM90)"
	.elftype	@"ET_EXEC"


//--------------------- .nv.info                  --------------------------
	.section	.nv.info,"",@"SHT_CUDA_INFO"
	.align	4


	//----- nvinfo : EIATTR_REGCOUNT
	.align		4
        /*0000*/ 	.byte	0x04, 0x2f
        /*0002*/ 	.short	(.L_1 - .L_0)
	.align		4
.L_0:
        /*0004*/ 	.word	index@(triton_poi_fused__prelu_kernel_convolution_26)
        /*0008*/ 	.word	0x00000014


	//----- nvinfo : EIATTR_MIN_STACK_SIZE
	.align		4
.L_1:
        /*000c*/ 	.byte	0x04, 0x12
        /*000e*/ 	.short	(.L_3 - .L_2)
	.align		4
.L_2:
        /*0010*/ 	.word	index@(triton_poi_fused__prelu_kernel_convolution_26)
        /*0014*/ 	.word	0x00000000


	//----- nvinfo : EIATTR_FRAME_SIZE
	.align		4
.L_3:
        /*0018*/ 	.byte	0x04, 0x11
        /*001a*/ 	.short	(.L_5 - .L_4)
	.align		4
.L_4:
        /*001c*/ 	.word	index@(triton_poi_fused__prelu_kernel_convolution_26)
        /*0020*/ 	.word	0x00000000


	//----- nvinfo : EIATTR_MIN_STACK_SIZE
	.align		4
.L_5:
        /*0024*/ 	.byte	0x04, 0x12
        /*0026*/ 	.short	(.L_7 - .L_6)
	.align		4
.L_6:
        /*0028*/ 	.word	index@(triton_poi_fused__prelu_kernel_convolution_26)
        /*002c*/ 	.word	0x00000000
.L_7:


//--------------------- .nv.info.triton_poi_fused__prelu_kernel_convolution_26 --------------------------
	.section	.nv.info.triton_poi_fused__prelu_kernel_convolution_26,"",@"SHT_CUDA_INFO"
	.sectionflags	@""
	.align	4


	//----- nvinfo : EIATTR_CUDA_API_VERSION
	.align		4
        /*0000*/ 	.byte	0x04, 0x37
        /*0002*/ 	.short	(.L_9 - .L_8)
.L_8:
        /*0004*/ 	.word	0x0000007c


	//----- nvinfo : EIATTR_KPARAM_INFO
	.align		4
.L_9:
        /*0008*/ 	.byte	0x04, 0x17
        /*000a*/ 	.short	(.L_11 - .L_10)
.L_10:
        /*000c*/ 	.word	0x00000000
        /*0010*/ 	.short	0x0004
        /*0012*/ 	.short	0x0020
        /*0014*/ 	.byte	0x00, 0xf0, 0x11, 0x00


	//----- nvinfo : EIATTR_KPARAM_INFO
	.align		4
.L_11:
        /*0018*/ 	.byte	0x04, 0x17
        /*001a*/ 	.short	(.L_13 - .L_12)
.L_12:
        /*001c*/ 	.word	0x00000000
        /*0020*/ 	.short	0x0003
        /*0022*/ 	.short	0x0018
        /*0024*/ 	.byte	0x00, 0xf4, 0x21, 0x00


	//----- nvinfo : EIATTR_KPARAM_INFO
	.align		4
.L_13:
        /*0028*/ 	.byte	0x04, 0x17
        /*002a*/ 	.short	(.L_15 - .L_14)
.L_14:
        /*002c*/ 	.word	0x00000000
        /*0030*/ 	.short	0x0002
        /*0032*/ 	.short	0x0010
        /*0034*/ 	.byte	0x00, 0xf4, 0x21, 0x00


	//----- nvinfo : EIATTR_KPARAM_INFO
	.align		4
.L_15:
        /*0038*/ 	.byte	0x04, 0x17
        /*003a*/ 	.short	(.L_17 - .L_16)
.L_16:
        /*003c*/ 	.word	0x00000000
        /*0040*/ 	.short	0x0001
        /*0042*/ 	.short	0x0008
        /*0044*/ 	.byte	0x00, 0xf4, 0x21, 0x00


	//----- nvinfo : EIATTR_KPARAM_INFO
	.align		4
.L_17:
        /*0048*/ 	.byte	0x04, 0x17
        /*004a*/ 	.short	(.L_19 - .L_18)
.L_18:
        /*004c*/ 	.word	0x00000000
        /*0050*/ 	.short	0x0000
        /*0052*/ 	.short	0x0000
        /*0054*/ 	.byte	0x00, 0xf4, 0x21, 0x00


	//----- nvinfo : EIATTR_SPARSE_MMA_MASK
	.align		4
.L_19:
        /*0058*/ 	.byte	0x03, 0x50
        /*005a*/ 	.short	0x0000


	//----- nvinfo : EIATTR_MAXREG_COUNT
	.align		4
        /*005c*/ 	.byte	0x03, 0x1b
        /*005e*/ 	.short	0x00ff


	//----- nvinfo : EIATTR_EXIT_INSTR_OFFSETS
	.align		4
        /*0060*/ 	.byte	0x04, 0x1c
        /*0062*/ 	.short	(.L_21 - .L_20)


	//   ....[0]....
.L_20:
        /*0064*/ 	.word	0x00000200


	//----- nvinfo : EIATTR_REQNTID
	.align		4
.L_21:
        /*0068*/ 	.byte	0x04, 0x10
        /*006a*/ 	.short	(.L_23 - .L_22)
.L_22:
        /*006c*/ 	.word	0x00000080
        /*0070*/ 	.word	0x00000001
        /*0074*/ 	.word	0x00000001


	//----- nvinfo : EIATTR_CBANK_PARAM_SIZE
	.align		4
.L_23:
        /*0078*/ 	.byte	0x03, 0x19
        /*007a*/ 	.short	0x0024


	//----- nvinfo : EIATTR_PARAM_CBANK
	.align		4
        /*007c*/ 	.byte	0x04, 0x0a
        /*007e*/ 	.short	(.L_25 - .L_24)
	.align		4
.L_24:
        /*0080*/ 	.word	index@(.nv.constant0.triton_poi_fused__prelu_kernel_convolution_26)
        /*0084*/ 	.short	0x0210
        /*0086*/ 	.short	0x0024


	//----- nvinfo : EIATTR_SW_WAR
	.align		4
.L_25:
        /*0088*/ 	.byte	0x04, 0x36
        /*008a*/ 	.short	(.L_27 - .L_26)
.L_26:
        /*008c*/ 	.word	0x00000008
.L_27:


//--------------------- .nv.callgraph             --------------------------
	.section	.nv.callgraph,"",@"SHT_CUDA_CALLGRAPH"
	.align	4
	.sectionentsize	8
	.align		4
        /*0000*/ 	.word	0x00000000
	.align		4
        /*0004*/ 	.word	0xffffffff
	.align		4
        /*0008*/ 	.word	0x00000000
	.align		4
        /*000c*/ 	.word	0xfffffffe
	.align		4
        /*0010*/ 	.word	0x00000000
	.align		4
        /*0014*/ 	.word	0xfffffffd
	.align		4
        /*0018*/ 	.word	0x00000000
	.align		4
        /*001c*/ 	.word	0xfffffffc


//--------------------- .text.triton_poi_fused__prelu_kernel_convolution_26 --------------------------
	.section	.text.triton_poi_fused__prelu_kernel_convolution_26,"ax",@progbits
	.align	128
        .global         triton_poi_fused__prelu_kernel_convolution_26
        .type           triton_poi_fused__prelu_kernel_convolution_26,@function
        .size           triton_poi_fused__prelu_kernel_convolution_26,(.L_x_1 - triton_poi_fused__prelu_kernel_convolution_26)
        .other          triton_poi_fused__prelu_kernel_convolution_26,@"STO_CUDA_ENTRY STV_DEFAULT"
triton_poi_fused__prelu_kernel_convolution_26:
.text.triton_poi_fused__prelu_kernel_convolution_26:
[----:B------:R-:W-:Y:S01]  /*0000*/  LDC R1, c[0x0][0x28] ;  /* 0x00000a00ff017b82 */ /* 0x000fe20000000800 */
[----:B------:R-:W1:Y:S07]  /*0010*/  S2R R0, SR_TID.X ;  /* 0x0000000000007919 */ /* 0x000e6e0000002100 */
[----:B------:R-:W2:Y:S01]  /*0020*/  LDC.64 R4, c[0x0][0x218] ;  /* 0x00008600ff047b82 */ /* 0x000ea20000000a00 */
[----:B------:R-:W-:Y:S01]  /*0030*/  ULDC.64 UR4, c[0x0][0x208] ;  /* 0x0000820000047ab9 */ /* 0x000fe20000000a00 */
[----:B------:R-:W3:Y:S06]  /*0040*/  S2R R11, SR_CTAID.X ;  /* 0x00000000000b7919 */ /* 0x000eec0000002500 */
[----:B------:R-:W4:Y:S01]  /*0050*/  LDC.64 R2, c[0x0][0x210] ;  /* 0x00008400ff027b82 */ /* 0x000f220000000a00 */
[----:B-1----:R-:W-:Y:S01]  /*0060*/  IMAD.SHL.U32 R0, R0, 0x2, RZ ;  /* 0x0000000200007824 */ /* 0x002fe200078e00ff */
[----:B---3--:R-:W-:-:S04]  /*0070*/  SHF.R.S32.HI R6, RZ, 0x17, R11 ;  /* 0x00000017ff067819 */ /* 0x008fc8000001140b */
[----:B------:R-:W-:-:S04]  /*0080*/  LOP3.LUT R0, R0, 0xfe, RZ, 0xc0, !PT ;  /* 0x000000fe00007812 */ /* 0x000fc800078ec0ff */
[----:B------:R-:W-:Y:S02]  /*0090*/  LEA R11, R11, R0, 0x8 ;  /* 0x000000000b0b7211 */ /* 0x000fe400078e40ff */
[----:B------:R-:W-:Y:S02]  /*00a0*/  SGXT R0, R6, 0x1 ;  /* 0x000000010600781a */ /* 0x000fe40000000200 */
[----:B------:R-:W1:Y:S01]  /*00b0*/  LDC.64 R6, c[0x0][0x220] ;  /* 0x00008800ff067b82 */ /* 0x000e620000000a00 */
[----:B----4-:R-:W-:Y:S01]  /*00c0*/  IMAD.WIDE R2, R11, 0x4, R2 ;  /* 0x000000040b027825 */ /* 0x010fe200078e0202 */
[----:B------:R-:W-:-:S04]  /*00d0*/  LEA.HI R0, R0, R11, RZ, 0x7 ;  /* 0x0000000b00007211 */ /* 0x000fc800078f38ff */
[----:B------:R-:W-:Y:S01]  /*00e0*/  LOP3.LUT R0, R0, 0xffffff80, RZ, 0xc0, !PT ;  /* 0xffffff8000007812 */ /* 0x000fe200078ec0ff */
[----:B------:R-:W3:Y:S04]  /*00f0*/  LDG.E.64 R12, desc[UR4][R2.64] ;  /* 0x00000004020c7981 */ /* 0x000ee8000c1e1b00 */
[----:B------:R-:W-:-:S04]  /*0100*/  IMAD.IADD R9, R11, 0x1, -R0 ;  /* 0x000000010b097824 */ /* 0x000fc800078e0a00 */
[----:B--2---:R-:W-:Y:S02]  /*0110*/  IMAD.WIDE R4, R9, 0x4, R4 ;  /* 0x0000000409047825 */ /* 0x004fe400078e0204 */
[----:B------:R-:W2:Y:S04]  /*0120*/  LDC.64 R8, c[0x0][0x228] ;  /* 0x00008a00ff087b82 */ /* 0x000ea80000000a00 */
[----:B------:R-:W3:Y:S04]  /*0130*/  LDG.E.EL.64 R4, desc[UR4][R4.64] ;  /* 0x0000000404047981 */ /* 0x000ee8000c2e1b00 */
[----:B-1----:R-:W4:Y:S01]  /*0140*/  LDG.E R6, desc[UR4][R6.64] ;  /* 0x0000000406067981 */ /* 0x002f22000c1e1900 */
[----:B--2---:R-:W-:-:S04]  /*0150*/  IMAD.WIDE R8, R11, 0x4, R8 ;  /* 0x000000040b087825 */ /* 0x004fc800078e0208 */
[C---:B---3--:R-:W-:Y:S01]  /*0160*/  FADD R14, R12.reuse, R4 ;  /* 0x000000040c0e7221 */ /* 0x048fe20000000000 */
[C---:B------:R-:W-:Y:S01]  /*0170*/  FADD R15, R13.reuse, R5 ;  /* 0x000000050d0f7221 */ /* 0x040fe20000000000 */
[----:B------:R-:W-:Y:S02]  /*0180*/  FSETP.GT.AND P0, PT, R12, -R4, PT ;  /* 0x800000040c00720b */ /* 0x000fe40003f04000 */
[C---:B----4-:R-:W-:Y:S01]  /*0190*/  FMUL R17, R6.reuse, R14 ;  /* 0x0000000e06117220 */ /* 0x050fe20000400000 */
[----:B------:R-:W-:Y:S01]  /*01a0*/  FMUL R0, R6, R15 ;  /* 0x0000000f06007220 */ /* 0x000fe20000400000 */
[----:B------:R-:W-:-:S03]  /*01b0*/  FSETP.GT.AND P1, PT, R13, -R5, PT ;  /* 0x800000050d00720b */ /* 0x000fc60003f24000 */
[----:B------:R-:W-:Y:S02]  /*01c0*/  FSEL R10, R14, R17, P0 ;  /* 0x000000110e0a7208 */ /* 0x000fe40000000000 */
[----:B------:R-:W-:Y:S01]  /*01d0*/  FSEL R11, R15, R0, P1 ;  /* 0x000000000f0b7208 */ /* 0x000fe20000800000 */
[----:B------:R-:W-:Y:S04]  /*01e0*/  STG.E.64 desc[UR4][R2.64], R14 ;  /* 0x0000000e02007986 */ /* 0x000fe8000c101b04 */
[----:B------:R-:W-:Y:S01]  /*01f0*/  STG.E.64 desc[UR4][R8.64], R10 ;  /* 0x0000000a08007986 */ /* 0x000fe2000c101b04 */
[----:B------:R-:W-:Y:S05]  /*0200*/  EXIT ;  /* 0x000000000000794d */ /* 0x000fea0003800000 */
.L_x_0:
[----:B------:R-:W-:-:S00]  /*0210*/  BRA `(.L_x_0) ;  /* 0xfffffffc00fc7947 */ /* 0x000fc0000383ffff */
[----:B------:R-:W-:-:S00]  /*0220*/  NOP ;  /* 0x0000000000007918 */ /* 0x000fc00000000000 */
        /* <DEDUP_REMOVED lines=13> */
.L_x_1:


//--------------------- .nv.constant0.triton_poi_fused__prelu_kernel_convolution_26 --------------------------
	.section	.nv.constant0.triton_poi_fused__prelu_kernel_convolution_26,"a",@progbits
	.sectionflags	@""
	.align	4
.nv.constant0.triton_poi_fused__prelu_kernel_convolution_26:
	.zero		564
